//
// Generated by NVIDIA NVVM Compiler
//
// Compiler Build ID: CL-36424714
// Cuda compilation tools, release 13.0, V13.0.88
// Based on NVVM 20.0.0
//

.version 9.0
.target sm_100
.address_size 64

	// .globl	_Z23congruence_sieve_kernelmPmPjiS0_j

.visible .entry _Z23congruence_sieve_kernelmPmPjiS0_j(
	.param .u64 _Z23congruence_sieve_kernelmPmPjiS0_j_param_0,
	.param .u64 .ptr .align 1 _Z23congruence_sieve_kernelmPmPjiS0_j_param_1,
	.param .u64 .ptr .align 1 _Z23congruence_sieve_kernelmPmPjiS0_j_param_2,
	.param .u32 _Z23congruence_sieve_kernelmPmPjiS0_j_param_3,
	.param .u64 .ptr .align 1 _Z23congruence_sieve_kernelmPmPjiS0_j_param_4,
	.param .u32 _Z23congruence_sieve_kernelmPmPjiS0_j_param_5
)
{
	.reg .pred 	%p<9>;
	.reg .b32 	%r<18>;
	.reg .b64 	%rd<34>;

	ld.param.u64 	%rd17, [_Z23congruence_sieve_kernelmPmPjiS0_j_param_0];
	ld.param.u64 	%rd15, [_Z23congruence_sieve_kernelmPmPjiS0_j_param_1];
	ld.param.u32 	%r7, [_Z23congruence_sieve_kernelmPmPjiS0_j_param_3];
	ld.param.u64 	%rd16, [_Z23congruence_sieve_kernelmPmPjiS0_j_param_4];
	ld.param.u32 	%r6, [_Z23congruence_sieve_kernelmPmPjiS0_j_param_5];
	mov.u32 	%r8, %ctaid.x;
	mov.u32 	%r9, %ntid.x;
	mov.u32 	%r10, %tid.x;
	mad.lo.s32 	%r17, %r8, %r9, %r10;
	mul.lo.s32 	%r2, %r7, %r9;
	mul.lo.s64 	%rd1, %rd17, %rd17;
	add.s64 	%rd18, %rd17, -2;
	mul.lo.s64 	%rd2, %rd18, %rd18;
	sub.s64 	%rd3, %rd1, %rd2;
	setp.ge.u32 	%p1, %r17, %r6;
	@%p1 bra 	$L__BB0_11;
	add.s64 	%rd19, %rd3, 63;
	shr.u64 	%rd20, %rd19, 6;
	cvt.u32.u64 	%r3, %rd20;
	cvta.to.global.u64 	%rd4, %rd16;
	cvta.to.global.u64 	%rd5, %rd15;
$L__BB0_2:
	mul.wide.s32 	%rd21, %r17, 4;
	add.s64 	%rd22, %rd4, %rd21;
	ld.global.u32 	%rd6, [%rd22];
	and.b64  	%rd23, %rd2, -4294967296;
	setp.ne.s64 	%p2, %rd23, 0;
	@%p2 bra 	$L__BB0_4;
	cvt.u32.u64 	%r11, %rd6;
	cvt.u32.u64 	%r12, %rd2;
	rem.u32 	%r13, %r12, %r11;
	cvt.u64.u32 	%rd32, %r13;
	bra.uni 	$L__BB0_5;
$L__BB0_4:
	rem.u64 	%rd32, %rd2, %rd6;
$L__BB0_5:
	setp.eq.s64 	%p3, %rd32, 0;
	sub.s64 	%rd24, %rd6, %rd32;
	selp.b64 	%rd25, 0, %rd24, %p3;
	add.s64 	%rd33, %rd25, %rd2;
	setp.ge.u64 	%p4, %rd33, %rd1;
	@%p4 bra 	$L__BB0_10;
$L__BB0_6:
	sub.s64 	%rd12, %rd33, %rd2;
	setp.ge.u64 	%p5, %rd12, %rd3;
	@%p5 bra 	$L__BB0_9;
	shr.u64 	%rd13, %rd12, 6;
	cvt.u32.u64 	%r14, %rd13;
	setp.ge.s32 	%p6, %r14, %r3;
	@%p6 bra 	$L__BB0_9;
	cvt.u32.u64 	%r15, %rd12;
	and.b32  	%r16, %r15, 63;
	mov.b64 	%rd26, 1;
	shl.b64 	%rd27, %rd26, %r16;
	shl.b64 	%rd28, %rd13, 32;
	shr.s64 	%rd29, %rd28, 29;
	add.s64 	%rd30, %rd5, %rd29;
	atom.global.or.b64 	%rd31, [%rd30], %rd27;
$L__BB0_9:
	add.s64 	%rd33, %rd33, %rd6;
	setp.lt.u64 	%p7, %rd33, %rd1;
	@%p7 bra 	$L__BB0_6;
$L__BB0_10:
	add.s32 	%r17, %r17, %r2;
	setp.lt.u32 	%p8, %r17, %r6;
	@%p8 bra 	$L__BB0_2;
$L__BB0_11:
	ret;

}
	// .globl	_Z19count_primes_kernelPmPjmi
.visible .entry _Z19count_primes_kernelPmPjmi(
	.param .u64 .ptr .align 1 _Z19count_primes_kernelPmPjmi_param_0,
	.param .u64 .ptr .align 1 _Z19count_primes_kernelPmPjmi_param_1,
	.param .u64 _Z19count_primes_kernelPmPjmi_param_2,
	.param .u32 _Z19count_primes_kernelPmPjmi_param_3
)
{
	.reg .pred 	%p<6>;
	.reg .b32 	%r<19>;
	.reg .b64 	%rd<27>;

	ld.param.u64 	%rd7, [_Z19count_primes_kernelPmPjmi_param_0];
	ld.param.u64 	%rd8, [_Z19count_primes_kernelPmPjmi_param_1];
	ld.param.u64 	%rd9, [_Z19count_primes_kernelPmPjmi_param_2];
	ld.param.u32 	%r9, [_Z19count_primes_kernelPmPjmi_param_3];
	mov.u32 	%r10, %ctaid.x;
	mov.u32 	%r11, %ntid.x;
	mov.u32 	%r12, %tid.x;
	mad.lo.s32 	%r18, %r10, %r11, %r12;
	mul.lo.s32 	%r2, %r9, %r11;
	add.s64 	%rd11, %rd9, 63;
	shr.u64 	%rd12, %rd11, 6;
	cvt.u32.u64 	%r3, %rd12;
	setp.le.s32 	%p1, %r3, %r18;
	mov.b64 	%rd26, 0;
	@%p1 bra 	$L__BB1_3;
	and.b64  	%rd1, %rd9, 63;
	cvt.u32.u64 	%r13, %rd1;
	mov.b64 	%rd14, -1;
	shl.b64 	%rd15, %rd14, %r13;
	not.b64 	%rd2, %rd15;
	sub.s32 	%r17, %r3, %r18;
	cvta.to.global.u64 	%rd3, %rd7;
	mov.b64 	%rd26, 0;
$L__BB1_2:
	setp.eq.s64 	%p2, %rd1, 0;
	mul.wide.s32 	%rd16, %r18, 8;
	add.s64 	%rd17, %rd3, %rd16;
	ld.global.u64 	%rd18, [%rd17];
	setp.ne.s32 	%p3, %r17, 1;
	selp.b64 	%rd19, -1, %rd2, %p3;
	selp.b64 	%rd20, -1, %rd19, %p2;
	not.b64 	%rd21, %rd18;
	and.b64  	%rd22, %rd20, %rd21;
	popc.b64 	%r14, %rd22;
	cvt.u64.u32 	%rd23, %r14;
	add.s64 	%rd26, %rd23, %rd26;
	add.s32 	%r18, %r18, %r2;
	sub.s32 	%r17, %r17, %r2;
	setp.lt.s32 	%p4, %r18, %r3;
	@%p4 bra 	$L__BB1_2;
$L__BB1_3:
	setp.eq.s64 	%p5, %rd26, 0;
	@%p5 bra 	$L__BB1_5;
	cvt.u32.u64 	%r15, %rd26;
	cvta.to.global.u64 	%rd24, %rd8;
	atom.global.add.u32 	%r16, [%rd24], %r15;
$L__BB1_5:
	ret;

}
	// .globl	_Z17init_sieve_kernelPmmi
.visible .entry _Z17init_sieve_kernelPmmi(
	.param .u64 .ptr .align 1 _Z17init_sieve_kernelPmmi_param_0,
	.param .u64 _Z17init_sieve_kernelPmmi_param_1,
	.param .u32 _Z17init_sieve_kernelPmmi_param_2
)
{
	.reg .pred 	%p<7>;
	.reg .b32 	%r<31>;
	.reg .b64 	%rd<16>;

	ld.param.u64 	%rd2, [_Z17init_sieve_kernelPmmi_param_0];
	ld.param.u64 	%rd3, [_Z17init_sieve_kernelPmmi_param_1];
	ld.param.u32 	%r13, [_Z17init_sieve_kernelPmmi_param_2];
	cvta.to.global.u64 	%rd1, %rd2;
	mov.u32 	%r14, %ctaid.x;
	mov.u32 	%r15, %ntid.x;
	mov.u32 	%r16, %tid.x;
	mad.lo.s32 	%r29, %r14, %r15, %r16;
	mul.lo.s32 	%r2, %r13, %r15;
	add.s64 	%rd4, %rd3, 63;
	shr.u64 	%rd5, %rd4, 6;
	cvt.u32.u64 	%r3, %rd5;
	setp.ge.s32 	%p1, %r29, %r3;
	@%p1 bra 	$L__BB2_7;
	add.s32 	%r17, %r29, %r2;
	max.s32 	%r18, %r17, %r3;
	setp.lt.s32 	%p2, %r17, %r3;
	selp.u32 	%r19, 1, 0, %p2;
	add.s32 	%r20, %r17, %r19;
	sub.s32 	%r21, %r18, %r20;
	div.u32 	%r22, %r21, %r2;
	add.s32 	%r4, %r22, %r19;
	and.b32  	%r23, %r4, 3;
	setp.eq.s32 	%p3, %r23, 3;
	@%p3 bra 	$L__BB2_4;
	add.s32 	%r24, %r4, 1;
	and.b32  	%r25, %r24, 3;
	neg.s32 	%r27, %r25;
$L__BB2_3:
	.pragma "nounroll";
	mul.wide.s32 	%rd6, %r29, 8;
	add.s64 	%rd7, %rd1, %rd6;
	mov.b64 	%rd8, 0;
	st.global.u64 	[%rd7], %rd8;
	add.s32 	%r29, %r29, %r2;
	add.s32 	%r27, %r27, 1;
	setp.ne.s32 	%p4, %r27, 0;
	@%p4 bra 	$L__BB2_3;
$L__BB2_4:
	setp.lt.u32 	%p5, %r4, 3;
	@%p5 bra 	$L__BB2_7;
	mul.wide.s32 	%rd12, %r2, 8;
	shl.b32 	%r26, %r2, 2;
$L__BB2_6:
	mul.wide.s32 	%rd9, %r29, 8;
	add.s64 	%rd10, %rd1, %rd9;
	mov.b64 	%rd11, 0;
	st.global.u64 	[%rd10], %rd11;
	add.s64 	%rd13, %rd10, %rd12;
	st.global.u64 	[%rd13], %rd11;
	add.s64 	%rd14, %rd13, %rd12;
	st.global.u64 	[%rd14], %rd11;
	add.s64 	%rd15, %rd14, %rd12;
	st.global.u64 	[%rd15], %rd11;
	add.s32 	%r29, %r26, %r29;
	setp.lt.s32 	%p6, %r29, %r3;
	@%p6 bra 	$L__BB2_6;
$L__BB2_7:
	ret;

}


// ===== COMPILED SASS (sm_100) =====

	.target	sm_100

	.elftype	@"ET_EXEC"


//--------------------- .note.nv.tkinfo           --------------------------
	.section	.note.nv.tkinfo,"",@"SHT_NOTE"
	.sectionflags	@"SHF_NOTE_NV_TKINFO"
	.tkinfo
        /*0018*/ 	.word	0x00000002
        /*0030*/ 	.string	""
        /*0030*/ 	.string	"ptxas"
        /*0030*/ 	.string	"Cuda compilation tools, release 13.0, V13.0.88"
        /*0030*/ 	.string	"Build cuda_13.0.r13.0/compiler.36424714_0"
        /*0030*/ 	.string	"-arch sm_100 -m 64 "



//--------------------- .note.nv.cuinfo           --------------------------
	.section	.note.nv.cuinfo,"",@"SHT_NOTE"
	.sectionflags	@"SHF_NOTE_NV_CUINFO"
        /*0018*/ 	.short	0x0002
        /*001a*/ 	.short	0x0064
        /*001c*/ 	.short	0x0082
	.zero		2


//--------------------- .nv.info                  --------------------------
	.section	.nv.info,"",@"SHT_CUDA_INFO"
	.align	4


	//----- nvinfo : EIATTR_REGCOUNT
	.align		4
        /*0000*/ 	.byte	0x04, 0x2f
        /*0002*/ 	.short	(.L_1 - .L_0)
	.align		4
.L_0:
        /*0004*/ 	.word	index@(_Z23congruence_sieve_kernelmPmPjiS0_j)
        /*0008*/ 	.word	0x00000012


	//----- nvinfo : EIATTR_FRAME_SIZE
	.align		4
.L_1:
        /*000c*/ 	.byte	0x04, 0x11
        /*000e*/ 	.short	(.L_3 - .L_2)
	.align		4
.L_2:
        /*0010*/ 	.word	index@($__internal_0_$__cuda_sm20_rem_u64)
        /*0014*/ 	.word	0x00000000


	//----- nvinfo : EIATTR_FRAME_SIZE
	.align		4
.L_3:
        /*0018*/ 	.byte	0x04, 0x11
        /*001a*/ 	.short	(.L_5 - .L_4)
	.align		4
.L_4:
        /*001c*/ 	.word	index@(_Z23congruence_sieve_kernelmPmPjiS0_j)
        /*0020*/ 	.word	0x00000000


	//----- nvinfo : EIATTR_REGCOUNT
	.align		4
.L_5:
        /*0024*/ 	.byte	0x04, 0x2f
        /*0026*/ 	.short	(.L_7 - .L_6)
	.align		4
.L_6:
        /*0028*/ 	.word	index@(_Z19count_primes_kernelPmPjmi)
        /*002c*/ 	.word	0x00000012


	//----- nvinfo : EIATTR_FRAME_SIZE
	.align		4
.L_7:
        /*0030*/ 	.byte	0x04, 0x11
        /*0032*/ 	.short	(.L_9 - .L_8)
	.align		4
.L_8:
        /*0034*/ 	.word	index@(_Z19count_primes_kernelPmPjmi)
        /*0038*/ 	.word	0x00000000


	//----- nvinfo : EIATTR_REGCOUNT
	.align		4
.L_9:
        /*003c*/ 	.byte	0x04, 0x2f
        /*003e*/ 	.short	(.L_11 - .L_10)
	.align		4
.L_10:
        /*0040*/ 	.word	index@(_Z17init_sieve_kernelPmmi)
        /*0044*/ 	.word	0x00000010


	//----- nvinfo : EIATTR_FRAME_SIZE
	.align		4
.L_11:
        /*0048*/ 	.byte	0x04, 0x11
        /*004a*/ 	.short	(.L_13 - .L_12)
	.align		4
.L_12:
        /*004c*/ 	.word	index@(_Z17init_sieve_kernelPmmi)
        /*0050*/ 	.word	0x00000000


	//----- nvinfo : EIATTR_MIN_STACK_SIZE
	.align		4
.L_13:
        /*0054*/ 	.byte	0x04, 0x12
        /*0056*/ 	.short	(.L_15 - .L_14)
	.align		4
.L_14:
        /*0058*/ 	.word	index@(_Z17init_sieve_kernelPmmi)
        /*005c*/ 	.word	0x00000000


	//----- nvinfo : EIATTR_MIN_STACK_SIZE
	.align		4
.L_15:
        /*0060*/ 	.byte	0x04, 0x12
        /*0062*/ 	.short	(.L_17 - .L_16)
	.align		4
.L_16:
        /*0064*/ 	.word	index@(_Z19count_primes_kernelPmPjmi)
        /*0068*/ 	.word	0x00000000


	//----- nvinfo : EIATTR_MIN_STACK_SIZE
	.align		4
.L_17:
        /*006c*/ 	.byte	0x04, 0x12
        /*006e*/ 	.short	(.L_19 - .L_18)
	.align		4
.L_18:
        /*0070*/ 	.word	index@(_Z23congruence_sieve_kernelmPmPjiS0_j)
        /*0074*/ 	.word	0x00000000
.L_19:


//--------------------- .nv.compat                --------------------------
	.section	.nv.compat,"",@"SHT_CUDA_COMPAT_INFO"
	.align	4
        /*0000*/ 	.byte	0x02, 0x09, 0x00, 0x00, 0x02, 0x02, 0x01, 0x00, 0x02, 0x05, 0x05, 0x00, 0x03, 0x07, 0x01, 0x01
        /*0010*/ 	.byte	0x02, 0x03, 0x00, 0x00, 0x02, 0x06, 0x01, 0x00, 0x04, 0x0b, 0x08, 0x00, 0x09, 0x00, 0x00, 0x00
        /*0020*/ 	.byte	0x00, 0x00, 0x00, 0x00


//--------------------- .nv.info._Z17init_sieve_kernelPmmi --------------------------
	.section	.nv.info._Z17init_sieve_kernelPmmi,"",@"SHT_CUDA_INFO"
	.sectionflags	@""
	.align	4


	//----- nvinfo : EIATTR_CUDA_API_VERSION
	.align		4
        /*0000*/ 	.byte	0x04, 0x37
        /*0002*/ 	.short	(.L_21 - .L_20)
.L_20:
        /*0004*/ 	.word	0x00000082


	//----- nvinfo : EIATTR_KPARAM_INFO
	.align		4
.L_21:
        /*0008*/ 	.byte	0x04, 0x17
        /*000a*/ 	.short	(.L_23 - .L_22)
.L_22:
        /*000c*/ 	.word	0x00000000
        /*0010*/ 	.short	0x0002
        /*0012*/ 	.short	0x0010
        /*0014*/ 	.byte	0x00, 0xf0, 0x11, 0x00


	//----- nvinfo : EIATTR_KPARAM_INFO
	.align		4
.L_23:
        /*0018*/ 	.byte	0x04, 0x17
        /*001a*/ 	.short	(.L_25 - .L_24)
.L_24:
        /*001c*/ 	.word	0x00000000
        /*0020*/ 	.short	0x0001
        /*0022*/ 	.short	0x0008
        /*0024*/ 	.byte	0x00, 0xf0, 0x21, 0x00


	//----- nvinfo : EIATTR_KPARAM_INFO
	.align		4
.L_25:
        /*0028*/ 	.byte	0x04, 0x17
        /*002a*/ 	.short	(.L_27 - .L_26)
.L_26:
        /*002c*/ 	.word	0x00000000
        /*0030*/ 	.short	0x0000
        /*0032*/ 	.short	0x0000
        /*0034*/ 	.byte	0x00, 0xf5, 0x21, 0x00


	//----- nvinfo : EIATTR_SPARSE_MMA_MASK
	.align		4
.L_27:
        /*0038*/ 	.byte	0x03, 0x50
        /*003a*/ 	.short	0x0000


	//----- nvinfo : EIATTR_MAXREG_COUNT
	.align		4
        /*003c*/ 	.byte	0x03, 0x1b
        /*003e*/ 	.short	0x00ff


	//----- nvinfo : EIATTR_MERCURY_ISA_VERSION
	.align		4
        /*0040*/ 	.byte	0x03, 0x5f
        /*0042*/ 	.short	0x0101


	//----- nvinfo : EIATTR_VRC_CTA_INIT_COUNT
	.align		4
        /*0044*/ 	.byte	0x02, 0x4a
	.zero		1
	.zero		1


	//----- nvinfo : EIATTR_EXIT_INSTR_OFFSETS
	.align		4
        /*0048*/ 	.byte	0x04, 0x1c
        /*004a*/ 	.short	(.L_29 - .L_28)


	//   ....[0]....
.L_28:
        /*004c*/ 	.word	0x000000c0


	//   ....[1]....
        /*0050*/ 	.word	0x00000360


	//   ....[2]....
        /*0054*/ 	.word	0x00000430


	//----- nvinfo : EIATTR_CRS_STACK_SIZE
	.align		4
.L_29:
        /*0058*/ 	.byte	0x04, 0x1e
        /*005a*/ 	.short	(.L_31 - .L_30)
.L_30:
        /*005c*/ 	.word	0x00000000


	//----- nvinfo : EIATTR_CBANK_PARAM_SIZE
	.align		4
.L_31:
        /*0060*/ 	.byte	0x03, 0x19
        /*0062*/ 	.short	0x0014


	//----- nvinfo : EIATTR_PARAM_CBANK
	.align		4
        /*0064*/ 	.byte	0x04, 0x0a
        /*0066*/ 	.short	(.L_33 - .L_32)
	.align		4
.L_32:
        /*0068*/ 	.word	index@(.nv.constant0._Z17init_sieve_kernelPmmi)
        /*006c*/ 	.short	0x0380
        /*006e*/ 	.short	0x0014


	//----- nvinfo : EIATTR_SW_WAR
	.align		4
.L_33:
        /*0070*/ 	.byte	0x04, 0x36
        /*0072*/ 	.short	(.L_35 - .L_34)
.L_34:
        /*0074*/ 	.word	0x00000008
.L_35:


//--------------------- .nv.info._Z19count_primes_kernelPmPjmi --------------------------
	.section	.nv.info._Z19count_primes_kernelPmPjmi,"",@"SHT_CUDA_INFO"
	.sectionflags	@""
	.align	4


	//----- nvinfo : EIATTR_CUDA_API_VERSION
	.align		4
        /*0000*/ 	.byte	0x04, 0x37
        /*0002*/ 	.short	(.L_37 - .L_36)
.L_36:
        /*0004*/ 	.word	0x00000082


	//----- nvinfo : EIATTR_KPARAM_INFO
	.align		4
.L_37:
        /*0008*/ 	.byte	0x04, 0x17
        /*000a*/ 	.short	(.L_39 - .L_38)
.L_38:
        /*000c*/ 	.word	0x00000000
        /*0010*/ 	.short	0x0003
        /*0012*/ 	.short	0x0018
        /*0014*/ 	.byte	0x00, 0xf0, 0x11, 0x00


	//----- nvinfo : EIATTR_KPARAM_INFO
	.align		4
.L_39:
        /*0018*/ 	.byte	0x04, 0x17
        /*001a*/ 	.short	(.L_41 - .L_40)
.L_40:
        /*001c*/ 	.word	0x00000000
        /*0020*/ 	.short	0x0002
        /*0022*/ 	.short	0x0010
        /*0024*/ 	.byte	0x00, 0xf0, 0x21, 0x00


	//----- nvinfo : EIATTR_KPARAM_INFO
	.align		4
.L_41:
        /*0028*/ 	.byte	0x04, 0x17
        /*002a*/ 	.short	(.L_43 - .L_42)
.L_42:
        /*002c*/ 	.word	0x00000000
        /*0030*/ 	.short	0x0001
        /*0032*/ 	.short	0x0008
        /*0034*/ 	.byte	0x00, 0xf5, 0x21, 0x00


	//----- nvinfo : EIATTR_KPARAM_INFO
	.align		4
.L_43:
        /*0038*/ 	.byte	0x04, 0x17
        /*003a*/ 	.short	(.L_45 - .L_44)
.L_44:
        /*003c*/ 	.word	0x00000000
        /*0040*/ 	.short	0x0000
        /*0042*/ 	.short	0x0000
        /*0044*/ 	.byte	0x00, 0xf5, 0x21, 0x00


	//----- nvinfo : EIATTR_SPARSE_MMA_MASK
	.align		4
.L_45:
        /*0048*/ 	.byte	0x03, 0x50
        /*004a*/ 	.short	0x0000


	//----- nvinfo : EIATTR_MAXREG_COUNT
	.align		4
        /*004c*/ 	.byte	0x03, 0x1b
        /*004e*/ 	.short	0x00ff


	//----- nvinfo : EIATTR_MERCURY_ISA_VERSION
	.align		4
        /*0050*/ 	.byte	0x03, 0x5f
        /*0052*/ 	.short	0x0101


	//----- nvinfo : EIATTR_INT_WARP_WIDE_INSTR_OFFSETS
	.align		4
        /*0054*/ 	.byte	0x04, 0x31
        /*0056*/ 	.short	(.L_47 - .L_46)


	//   ....[0]....
.L_46:
        /*0058*/ 	.word	0x00000320


	//   ....[1]....
        /*005c*/ 	.word	0x00000340


	//----- nvinfo : EIATTR_VRC_CTA_INIT_COUNT
	.align		4
.L_47:
        /*0060*/ 	.byte	0x02, 0x4a
	.zero		1
	.zero		1


	//----- nvinfo : EIATTR_EXIT_INSTR_OFFSETS
	.align		4
        /*0064*/ 	.byte	0x04, 0x1c
        /*0066*/ 	.short	(.L_49 - .L_48)


	//   ....[0]....
.L_48:
        /*0068*/ 	.word	0x00000300


	//   ....[1]....
        /*006c*/ 	.word	0x00000390


	//----- nvinfo : EIATTR_CRS_STACK_SIZE
	.align		4
.L_49:
        /*0070*/ 	.byte	0x04, 0x1e
        /*0072*/ 	.short	(.L_51 - .L_50)
.L_50:
        /*0074*/ 	.word	0x00000000


	//----- nvinfo : EIATTR_CBANK_PARAM_SIZE
	.align		4
.L_51:
        /*0078*/ 	.byte	0x03, 0x19
        /*007a*/ 	.short	0x001c


	//----- nvinfo : EIATTR_PARAM_CBANK
	.align		4
        /*007c*/ 	.byte	0x04, 0x0a
        /*007e*/ 	.short	(.L_53 - .L_52)
	.align		4
.L_52:
        /*0080*/ 	.word	index@(.nv.constant0._Z19count_primes_kernelPmPjmi)
        /*0084*/ 	.short	0x0380
        /*0086*/ 	.short	0x001c


	//----- nvinfo : EIATTR_SW_WAR
	.align		4
.L_53:
        /*0088*/ 	.byte	0x04, 0x36
        /*008a*/ 	.short	(.L_55 - .L_54)
.L_54:
        /*008c*/ 	.word	0x00000008
.L_55:


//--------------------- .nv.info._Z23congruence_sieve_kernelmPmPjiS0_j --------------------------
	.section	.nv.info._Z23congruence_sieve_kernelmPmPjiS0_j,"",@"SHT_CUDA_INFO"
	.sectionflags	@""
	.align	4


	//----- nvinfo : EIATTR_CUDA_API_VERSION
	.align		4
        /*0000*/ 	.byte	0x04, 0x37
        /*0002*/ 	.short	(.L_57 - .L_56)
.L_56:
        /*0004*/ 	.word	0x00000082


	//----- nvinfo : EIATTR_KPARAM_INFO
	.align		4
.L_57:
        /*0008*/ 	.byte	0x04, 0x17
        /*000a*/ 	.short	(.L_59 - .L_58)
.L_58:
        /*000c*/ 	.word	0x00000000
        /*0010*/ 	.short	0x0005
        /*0012*/ 	.short	0x0028
        /*0014*/ 	.byte	0x00, 0xf0, 0x11, 0x00


	//----- nvinfo : EIATTR_KPARAM_INFO
	.align		4
.L_59:
        /*0018*/ 	.byte	0x04, 0x17
        /*001a*/ 	.short	(.L_61 - .L_60)
.L_60:
        /*001c*/ 	.word	0x00000000
        /*0020*/ 	.short	0x0004
        /*0022*/ 	.short	0x0020
        /*0024*/ 	.byte	0x00, 0xf5, 0x21, 0x00


	//----- nvinfo : EIATTR_KPARAM_INFO
	.align		4
.L_61:
        /*0028*/ 	.byte	0x04, 0x17
        /*002a*/ 	.short	(.L_63 - .L_62)
.L_62:
        /*002c*/ 	.word	0x00000000
        /*0030*/ 	.short	0x0003
        /*0032*/ 	.short	0x0018
        /*0034*/ 	.byte	0x00, 0xf0, 0x11, 0x00


	//----- nvinfo : EIATTR_KPARAM_INFO
	.align		4
.L_63:
        /*0038*/ 	.byte	0x04, 0x17
        /*003a*/ 	.short	(.L_65 - .L_64)
.L_64:
        /*003c*/ 	.word	0x00000000
        /*0040*/ 	.short	0x0002
        /*0042*/ 	.short	0x0010
        /*0044*/ 	.byte	0x00, 0xf5, 0x21, 0x00


	//----- nvinfo : EIATTR_KPARAM_INFO
	.align		4
.L_65:
        /*0048*/ 	.byte	0x04, 0x17
        /*004a*/ 	.short	(.L_67 - .L_66)
.L_66:
        /*004c*/ 	.word	0x00000000
        /*0050*/ 	.short	0x0001
        /*0052*/ 	.short	0x0008
        /*0054*/ 	.byte	0x00, 0xf5, 0x21, 0x00


	//----- nvinfo : EIATTR_KPARAM_INFO
	.align		4
.L_67:
        /*0058*/ 	.byte	0x04, 0x17
        /*005a*/ 	.short	(.L_69 - .L_68)
.L_68:
        /*005c*/ 	.word	0x00000000
        /*0060*/ 	.short	0x0000
        /*0062*/ 	.short	0x0000
        /*0064*/ 	.byte	0x00, 0xf0, 0x21, 0x00


	//----- nvinfo : EIATTR_SPARSE_MMA_MASK
	.align		4
.L_69:
        /*0068*/ 	.byte	0x03, 0x50
        /*006a*/ 	.short	0x0000


	//----- nvinfo : EIATTR_MAXREG_COUNT
	.align		4
        /*006c*/ 	.byte	0x03, 0x1b
        /*006e*/ 	.short	0x00ff


	//----- nvinfo : EIATTR_MERCURY_ISA_VERSION
	.align		4
        /*0070*/ 	.byte	0x03, 0x5f
        /*0072*/ 	.short	0x0101


	//----- nvinfo : EIATTR_VRC_CTA_INIT_COUNT
	.align		4
        /*0074*/ 	.byte	0x02, 0x4a
	.zero		1
	.zero		1


	//----- nvinfo : EIATTR_EXIT_INSTR_OFFSETS
	.align		4
        /*0078*/ 	.byte	0x04, 0x1c
        /*007a*/ 	.short	(.L_71 - .L_70)


	//   ....[0]....
.L_70:
        /*007c*/ 	.word	0x00000100


	//   ....[1]....
        /*0080*/ 	.word	0x00000600


	//----- nvinfo : EIATTR_CRS_STACK_SIZE
	.align		4
.L_71:
        /*0084*/ 	.byte	0x04, 0x1e
        /*0086*/ 	.short	(.L_73 - .L_72)
.L_72:
        /*0088*/ 	.word	0x00000000


	//----- nvinfo : EIATTR_CBANK_PARAM_SIZE
	.align		4
.L_73:
        /*008c*/ 	.byte	0x03, 0x19
        /*008e*/ 	.short	0x002c


	//----- nvinfo : EIATTR_PARAM_CBANK
	.align		4
        /*0090*/ 	.byte	0x04, 0x0a
        /*0092*/ 	.short	(.L_75 - .L_74)
	.align		4
.L_74:
        /*0094*/ 	.word	index@(.nv.constant0._Z23congruence_sieve_kernelmPmPjiS0_j)
        /*0098*/ 	.short	0x0380
        /*009a*/ 	.short	0x002c


	//----- nvinfo : EIATTR_SW_WAR
	.align		4
.L_75:
        /*009c*/ 	.byte	0x04, 0x36
        /*009e*/ 	.short	(.L_77 - .L_76)
.L_76:
        /*00a0*/ 	.word	0x00000008
.L_77:


//--------------------- .nv.callgraph             --------------------------
	.section	.nv.callgraph,"",@"SHT_CUDA_CALLGRAPH"
	.align	4
	.sectionentsize	8
	.align		4
        /*0000*/ 	.word	0x00000000
	.align		4
        /*0004*/ 	.word	0xffffffff
	.align		4
        /*0008*/ 	.word	0x00000000
	.align		4
        /*000c*/ 	.word	0xfffffffe
	.align		4
        /*0010*/ 	.word	0x00000000
	.align		4
        /*0014*/ 	.word	0xfffffffd
	.align		4
        /*0018*/ 	.word	0x00000000
	.align		4
        /*001c*/ 	.word	0xfffffffc


//--------------------- .text._Z17init_sieve_kernelPmmi --------------------------
	.section	.text._Z17init_sieve_kernelPmmi,"ax",@progbits
	.align	128
        .global         _Z17init_sieve_kernelPmmi
        .type           _Z17init_sieve_kernelPmmi,@function
        .size           _Z17init_sieve_kernelPmmi,(.L_x_19 - _Z17init_sieve_kernelPmmi)
        .other          _Z17init_sieve_kernelPmmi,@"STO_CUDA_ENTRY STV_DEFAULT"
_Z17init_sieve_kernelPmmi:
.text._Z17init_sieve_kernelPmmi:
[----:B------:R-:W-:Y:S01]  /*0000*/  LDC R1, c[0x0][0x37c] ;  /* 0x0000df00ff017b82 */ /* 0x000fe20000000800 */
[----:B------:R-:W0:Y:S01]  /*0010*/  S2R R3, SR_TID.X ;  /* 0x0000000000037919 */ /* 0x000e220000002100 */
[----:B------:R-:W1:Y:S06]  /*0020*/  LDCU.64 UR4, c[0x0][0x388] ;  /* 0x00007100ff0477ac */ /* 0x000e6c0008000a00 */
[----:B------:R-:W0:Y:S01]  /*0030*/  S2UR UR6, SR_CTAID.X ;  /* 0x00000000000679c3 */ /* 0x000e220000002500 */
[----:B------:R-:W2:Y:S07]  /*0040*/  LDCU UR7, c[0x0][0x390] ;  /* 0x00007200ff0777ac */ /* 0x000eae0008000800 */
[----:B------:R-:W0:Y:S01]  /*0050*/  LDC R0, c[0x0][0x360] ;  /* 0x0000d800ff007b82 */ /* 0x000e220000000800 */
[----:B-1----:R-:W-:-:S04]  /*0060*/  UIADD3 UR4, UP0, UPT, UR4, 0x3f, URZ ;  /* 0x0000003f04047890 */ /* 0x002fc8000ff1e0ff */
[----:B------:R-:W-:-:S04]  /*0070*/  UIADD3.X UR5, UPT, UPT, URZ, UR5, URZ, UP0, !UPT ;  /* 0x00000005ff057290 */ /* 0x000fc800087fe4ff */
[----:B------:R-:W-:Y:S01]  /*0080*/  USHF.R.U64 UR4, UR4, 0x6, UR5 ;  /* 0x0000000604047899 */ /* 0x000fe20008001205 */
[C---:B0-----:R-:W-:Y:S02]  /*0090*/  IMAD R3, R0.reuse, UR6, R3 ;  /* 0x0000000600037c24 */ /* 0x041fe4000f8e0203 */
[----:B--2---:R-:W-:-:S03]  /*00a0*/  IMAD R0, R0, UR7, RZ ;  /* 0x0000000700007c24 */ /* 0x004fc6000f8e02ff */
[----:B------:R-:W-:-:S13]  /*00b0*/  ISETP.GE.AND P0, PT, R3, UR4, PT ;  /* 0x0000000403007c0c */ /* 0x000fda000bf06270 */
[----:B------:R-:W-:Y:S05]  /*00c0*/  @P0 EXIT ;  /* 0x000000000000094d */ /* 0x000fea0003800000 */
[----:B------:R-:W0:Y:S01]  /*00d0*/  I2F.U32.RP R8, R0 ;  /* 0x0000000000087306 */ /* 0x000e220000209000 */
[C---:B------:R-:W-:Y:S01]  /*00e0*/  IADD3 R2, PT, PT, R0.reuse, R3, RZ ;  /* 0x0000000300027210 */ /* 0x040fe20007ffe0ff */
[----:B------:R-:W-:Y:S01]  /*00f0*/  IMAD.MOV R9, RZ, RZ, -R0 ;  /* 0x000000ffff097224 */ /* 0x000fe200078e0a00 */
[----:B------:R-:W-:Y:S01]  /*0100*/  ISETP.NE.U32.AND P2, PT, R0, RZ, PT ;  /* 0x000000ff0000720c */ /* 0x000fe20003f45070 */
[----:B------:R-:W1:Y:S01]  /*0110*/  LDCU.64 UR6, c[0x0][0x358] ;  /* 0x00006b00ff0677ac */ /* 0x000e620008000a00 */
[C---:B------:R-:W-:Y:S01]  /*0120*/  ISETP.GE.AND P0, PT, R2.reuse, UR4, PT ;  /* 0x0000000402007c0c */ /* 0x040fe2000bf06270 */
[----:B------:R-:W-:Y:S01]  /*0130*/  BSSY.RECONVERGENT B0, `(.L_x_0) ;  /* 0x0000022000007945 */ /* 0x000fe20003800200 */
[----:B------:R-:W-:Y:S02]  /*0140*/  VIMNMX R7, PT, PT, R2, UR4, !PT ;  /* 0x0000000402077c48 */ /* 0x000fe4000ffe0100 */
[----:B------:R-:W-:-:S04]  /*0150*/  SEL R6, RZ, 0x1, P0 ;  /* 0x00000001ff067807 */ /* 0x000fc80000000000 */
[----:B------:R-:W-:Y:S01]  /*0160*/  IADD3 R7, PT, PT, R7, -R2, -R6 ;  /* 0x8000000207077210 */ /* 0x000fe20007ffe806 */
[----:B0-----:R-:W0:Y:S02]  /*0170*/  MUFU.RCP R8, R8 ;  /* 0x0000000800087308 */ /* 0x001e240000001000 */
[----:B0-----:R-:W-:-:S06]  /*0180*/  VIADD R4, R8, 0xffffffe ;  /* 0x0ffffffe08047836 */ /* 0x001fcc0000000000 */
[----:B------:R0:W2:Y:S02]  /*0190*/  F2I.FTZ.U32.TRUNC.NTZ R5, R4 ;  /* 0x0000000400057305 */ /* 0x0000a4000021f000 */
[----:B0-----:R-:W-:Y:S02]  /*01a0*/  IMAD.MOV.U32 R4, RZ, RZ, RZ ;  /* 0x000000ffff047224 */ /* 0x001fe400078e00ff */
[----:B--2---:R-:W-:-:S04]  /*01b0*/  IMAD R9, R9, R5, RZ ;  /* 0x0000000509097224 */ /* 0x004fc800078e02ff */
[----:B------:R-:W-:-:S06]  /*01c0*/  IMAD.HI.U32 R8, R5, R9, R4 ;  /* 0x0000000905087227 */ /* 0x000fcc00078e0004 */
[----:B------:R-:W-:-:S04]  /*01d0*/  IMAD.HI.U32 R5, R8, R7, RZ ;  /* 0x0000000708057227 */ /* 0x000fc800078e00ff */
[----:B------:R-:W-:-:S04]  /*01e0*/  IMAD.MOV R2, RZ, RZ, -R5 ;  /* 0x000000ffff027224 */ /* 0x000fc800078e0a05 */
[----:B------:R-:W-:-:S05]  /*01f0*/  IMAD R7, R0, R2, R7 ;  /* 0x0000000200077224 */ /* 0x000fca00078e0207 */
[----:B------:R-:W-:-:S13]  /*0200*/  ISETP.GE.U32.AND P0, PT, R7, R0, PT ;  /* 0x000000000700720c */ /* 0x000fda0003f06070 */
[----:B------:R-:W-:Y:S01]  /*0210*/  @P0 IADD3 R7, PT, PT, -R0, R7, RZ ;  /* 0x0000000700070210 */ /* 0x000fe20007ffe1ff */
[----:B------:R-:W-:-:S03]  /*0220*/  @P0 VIADD R5, R5, 0x1 ;  /* 0x0000000105050836 */ /* 0x000fc60000000000 */
[----:B------:R-:W-:-:S13]  /*0230*/  ISETP.GE.U32.AND P1, PT, R7, R0, PT ;  /* 0x000000000700720c */ /* 0x000fda0003f26070 */
[----:B------:R-:W-:Y:S02]  /*0240*/  @P1 IADD3 R5, PT, PT, R5, 0x1, RZ ;  /* 0x0000000105051810 */ /* 0x000fe40007ffe0ff */
[----:B------:R-:W-:-:S05]  /*0250*/  @!P2 LOP3.LUT R5, RZ, R0, RZ, 0x33, !PT ;  /* 0x00000000ff05a212 */ /* 0x000fca00078e33ff */
[----:B------:R-:W-:-:S05]  /*0260*/  IMAD.IADD R2, R6, 0x1, R5 ;  /* 0x0000000106027824 */ /* 0x000fca00078e0205 */
[C---:B------:R-:W-:Y:S02]  /*0270*/  LOP3.LUT R4, R2.reuse, 0x3, RZ, 0xc0, !PT ;  /* 0x0000000302047812 */ /* 0x040fe400078ec0ff */
[----:B------:R-:W-:Y:S02]  /*0280*/  ISETP.GE.U32.AND P1, PT, R2, 0x3, PT ;  /* 0x000000030200780c */ /* 0x000fe40003f26070 */
[----:B------:R-:W-:-:S13]  /*0290*/  ISETP.NE.AND P0, PT, R4, 0x3, PT ;  /* 0x000000030400780c */ /* 0x000fda0003f05270 */
[----:B-1----:R-:W-:Y:S05]  /*02a0*/  @!P0 BRA `(.L_x_1) ;  /* 0x0000000000288947 */ /* 0x002fea0003800000 */
[----:B------:R-:W0:Y:S01]  /*02b0*/  LDC.64 R6, c[0x0][0x380] ;  /* 0x0000e000ff067b82 */ /* 0x000e220000000a00 */
[----:B------:R-:W-:-:S04]  /*02c0*/  IADD3 R2, PT, PT, R2, 0x1, RZ ;  /* 0x0000000102027810 */ /* 0x000fc80007ffe0ff */
[----:B------:R-:W-:-:S05]  /*02d0*/  LOP3.LUT R2, R2, 0x3, RZ, 0xc0, !PT ;  /* 0x0000000302027812 */ /* 0x000fca00078ec0ff */
[----:B------:R-:W-:-:S07]  /*02e0*/  IMAD.MOV R2, RZ, RZ, -R2 ;  /* 0x000000ffff027224 */ /* 0x000fce00078e0a02 */
.L_x_2:
[----:B0-----:R-:W-:Y:S01]  /*02f0*/  IMAD.WIDE R4, R3, 0x8, R6 ;  /* 0x0000000803047825 */ /* 0x001fe200078e0206 */
[----:B------:R-:W-:-:S03]  /*0300*/  IADD3 R2, PT, PT, R2, 0x1, RZ ;  /* 0x0000000102027810 */ /* 0x000fc60007ffe0ff */
[----:B------:R-:W-:Y:S01]  /*0310*/  IMAD.IADD R3, R0, 0x1, R3 ;  /* 0x0000000100037824 */ /* 0x000fe200078e0203 */
[----:B------:R1:W-:Y:S01]  /*0320*/  STG.E.64 desc[UR6][R4.64], RZ ;  /* 0x000000ff04007986 */ /* 0x0003e2000c101b06 */
[----:B------:R-:W-:-:S13]  /*0330*/  ISETP.NE.AND P0, PT, R2, RZ, PT ;  /* 0x000000ff0200720c */ /* 0x000fda0003f05270 */
[----:B-1----:R-:W-:Y:S05]  /*0340*/  @P0 BRA `(.L_x_2) ;  /* 0xfffffffc00e80947 */ /* 0x002fea000383ffff */
.L_x_1:
[----:B------:R-:W-:Y:S05]  /*0350*/  BSYNC.RECONVERGENT B0 ;  /* 0x0000000000007941 */ /* 0x000fea0003800200 */
.L_x_0:
[----:B------:R-:W-:Y:S05]  /*0360*/  @!P1 EXIT ;  /* 0x000000000000994d */ /* 0x000fea0003800000 */
[----:B------:R-:W0:Y:S02]  /*0370*/  LDC.64 R10, c[0x0][0x380] ;  /* 0x0000e000ff0a7b82 */ /* 0x000e240000000a00 */
.L_x_3:
[----:B01----:R-:W-:Y:S01]  /*0380*/  IMAD.WIDE R12, R3, 0x8, R10 ;  /* 0x00000008030c7825 */ /* 0x003fe200078e020a */
[----:B------:R-:W-:-:S04]  /*0390*/  LEA R3, R0, R3, 0x2 ;  /* 0x0000000300037211 */ /* 0x000fc800078e10ff */
[----:B------:R1:W-:Y:S01]  /*03a0*/  STG.E.64 desc[UR6][R12.64], RZ ;  /* 0x000000ff0c007986 */ /* 0x0003e2000c101b06 */
[----:B------:R-:W-:Y:S01]  /*03b0*/  IMAD.WIDE R4, R0, 0x8, R12 ;  /* 0x0000000800047825 */ /* 0x000fe200078e020c */
[----:B------:R-:W-:-:S04]  /*03c0*/  ISETP.GE.AND P0, PT, R3, UR4, PT ;  /* 0x0000000403007c0c */ /* 0x000fc8000bf06270 */
[----:B------:R1:W-:Y:S01]  /*03d0*/  STG.E.64 desc[UR6][R4.64], RZ ;  /* 0x000000ff04007986 */ /* 0x0003e2000c101b06 */
[----:B------:R-:W-:-:S05]  /*03e0*/  IMAD.WIDE R6, R0, 0x8, R4 ;  /* 0x0000000800067825 */ /* 0x000fca00078e0204 */
[----:B------:R1:W-:Y:S01]  /*03f0*/  STG.E.64 desc[UR6][R6.64], RZ ;  /* 0x000000ff06007986 */ /* 0x0003e2000c101b06 */
[----:B------:R-:W-:-:S05]  /*0400*/  IMAD.WIDE R8, R0, 0x8, R6 ;  /* 0x0000000800087825 */ /* 0x000fca00078e0206 */
[----:B------:R1:W-:Y:S01]  /*0410*/  STG.E.64 desc[UR6][R8.64], RZ ;  /* 0x000000ff08007986 */ /* 0x0003e2000c101b06 */
[----:B------:R-:W-:Y:S05]  /*0420*/  @!P0 BRA `(.L_x_3) ;  /* 0xfffffffc00d48947 */ /* 0x000fea000383ffff */
[----:B------:R-:W-:Y:S05]  /*0430*/  EXIT ;  /* 0x000000000000794d */ /* 0x000fea0003800000 */
.L_x_4:
[----:B------:R-:W-:-:S00]  /*0440*/  BRA `(.L_x_4) ;  /* 0xfffffffc00fc7947 */ /* 0x000fc0000383ffff */
[----:B------:R-:W-:-:S00]  /*0450*/  NOP ;  /* 0x0000000000007918 */ /* 0x000fc00000000000 */
        /* <DEDUP_REMOVED lines=10> */
.L_x_19:


//--------------------- .text._Z19count_primes_kernelPmPjmi --------------------------
	.section	.text._Z19count_primes_kernelPmPjmi,"ax",@progbits
	.align	128
        .global         _Z19count_primes_kernelPmPjmi
        .type           _Z19count_primes_kernelPmPjmi,@function
        .size           _Z19count_primes_kernelPmPjmi,(.L_x_20 - _Z19count_primes_kernelPmPjmi)
        .other          _Z19count_primes_kernelPmPjmi,@"STO_CUDA_ENTRY STV_DEFAULT"
_Z19count_primes_kernelPmPjmi:
.text._Z19count_primes_kernelPmPjmi:
[----:B------:R-:W-:Y:S01]  /*0000*/  LDC R1, c[0x0][0x37c] ;  /* 0x0000df00ff017b82 */ /* 0x000fe20000000800 */
[----:B------:R-:W0:Y:S01]  /*0010*/  S2R R0, SR_TID.X ;  /* 0x0000000000007919 */ /* 0x000e220000002100 */
[----:B------:R-:W1:Y:S06]  /*0020*/  LDCU.64 UR10, c[0x0][0x390] ;  /* 0x00007200ff0a77ac */ /* 0x000e6c0008000a00 */
[----:B------:R-:W0:Y:S01]  /*0030*/  S2UR UR6, SR_CTAID.X ;  /* 0x00000000000679c3 */ /* 0x000e220000002500 */
[----:B------:R-:W-:Y:S01]  /*0040*/  BSSY.RECONVERGENT B0, `(.L_x_5) ;  /* 0x0000029000007945 */ /* 0x000fe20003800200 */
[----:B------:R-:W-:Y:S01]  /*0050*/  CS2R R12, SRZ ;  /* 0x00000000000c7805 */ /* 0x000fe2000001ff00 */
[----:B------:R-:W2:Y:S05]  /*0060*/  LDCU.64 UR8, c[0x0][0x358] ;  /* 0x00006b00ff0877ac */ /* 0x000eaa0008000a00 */
[----:B------:R-:W0:Y:S01]  /*0070*/  LDC R9, c[0x0][0x360] ;  /* 0x0000d800ff097b82 */ /* 0x000e220000000800 */
[----:B-1----:R-:W-:-:S04]  /*0080*/  UIADD3 UR5, UP0, UPT, UR10, 0x3f, URZ ;  /* 0x0000003f0a057890 */ /* 0x002fc8000ff1e0ff */
[----:B------:R-:W-:Y:S01]  /*0090*/  UIADD3.X UR4, UPT, UPT, URZ, UR11, URZ, UP0, !UPT ;  /* 0x0000000bff047290 */ /* 0x000fe200087fe4ff */
[----:B------:R-:W1:Y:S03]  /*00a0*/  LDCU UR11, c[0x0][0x398] ;  /* 0x00007300ff0b77ac */ /* 0x000e660008000800 */
[----:B------:R-:W-:Y:S01]  /*00b0*/  USHF.R.U64 UR5, UR5, 0x6, UR4 ;  /* 0x0000000605057899 */ /* 0x000fe20008001204 */
[----:B0-----:R-:W-:-:S05]  /*00c0*/  IMAD R0, R9, UR6, R0 ;  /* 0x0000000609007c24 */ /* 0x001fca000f8e0200 */
[----:B------:R-:W-:-:S13]  /*00d0*/  ISETP.LT.AND P0, PT, R0, UR5, PT ;  /* 0x0000000500007c0c */ /* 0x000fda000bf01270 */
[----:B-12---:R-:W-:Y:S05]  /*00e0*/  @!P0 BRA `(.L_x_6) ;  /* 0x0000000000788947 */ /* 0x006fea0003800000 */
[----:B------:R-:W0:Y:S01]  /*00f0*/  LDC.64 R2, c[0x0][0x380] ;  /* 0x0000e000ff027b82 */ /* 0x000e220000000a00 */
[----:B------:R-:W-:Y:S01]  /*0100*/  ULOP3.LUT UR4, UR10, 0x3f, URZ, 0xc0, !UPT ;  /* 0x0000003f0a047892 */ /* 0x000fe2000f8ec0ff */
[----:B------:R-:W-:Y:S01]  /*0110*/  CS2R R12, SRZ ;  /* 0x00000000000c7805 */ /* 0x000fe2000001ff00 */
[----:B------:R-:W-:Y:S01]  /*0120*/  UMOV UR6, 0xffffffff ;  /* 0xffffffff00067882 */ /* 0x000fe20000000000 */
[----:B------:R-:W-:Y:S01]  /*0130*/  IADD3 R6, PT, PT, -R0, UR5, RZ ;  /* 0x0000000500067c10 */ /* 0x000fe2000fffe1ff */
[----:B------:R-:W-:Y:S02]  /*0140*/  USHF.L.U64.HI UR7, UR6, UR4, 0xffffffff ;  /* 0xffffffff06077499 */ /* 0x000fe40008010204 */
[----:B------:R-:W-:Y:S01]  /*0150*/  ISETP.NE.U32.AND P0, PT, RZ, UR4, PT ;  /* 0x00000004ff007c0c */ /* 0x000fe2000bf05070 */
[----:B------:R-:W-:-:S03]  /*0160*/  USHF.L.U32 UR4, UR6, UR4, URZ ;  /* 0x0000000406047299 */ /* 0x000fc600080006ff */
[----:B------:R-:W-:Y:S02]  /*0170*/  ISETP.NE.AND.EX P0, PT, RZ, RZ, PT, P0 ;  /* 0x000000ffff00720c */ /* 0x000fe40003f05300 */
[----:B------:R-:W-:Y:S02]  /*0180*/  LOP3.LUT R15, RZ, UR7, RZ, 0x33, !PT ;  /* 0x00000007ff0f7c12 */ /* 0x000fe4000f8e33ff */
[----:B------:R-:W-:-:S09]  /*0190*/  LOP3.LUT R14, RZ, UR4, RZ, 0x33, !PT ;  /* 0x00000004ff0e7c12 */ /* 0x000fd2000f8e33ff */
.L_x_7:
[----:B0-----:R-:W-:-:S06]  /*01a0*/  IMAD.WIDE R4, R0, 0x8, R2 ;  /* 0x0000000800047825 */ /* 0x001fcc00078e0202 */
[----:B------:R-:W2:Y:S01]  /*01b0*/  LDG.E.64 R4, desc[UR8][R4.64] ;  /* 0x0000000804047981 */ /* 0x000ea2000c1e1b00 */
[----:B------:R-:W-:Y:S01]  /*01c0*/  ISETP.NE.AND P1, PT, R6, 0x1, PT ;  /* 0x000000010600780c */ /* 0x000fe20003f25270 */
[----:B------:R-:W-:-:S03]  /*01d0*/  IMAD R0, R9, UR11, R0 ;  /* 0x0000000b09007c24 */ /* 0x000fc6000f8e0200 */
[----:B------:R-:W-:Y:S02]  /*01e0*/  SEL R11, R15, 0xffffffff, !P1 ;  /* 0xffffffff0f0b7807 */ /* 0x000fe40004800000 */
[----:B------:R-:W-:Y:S02]  /*01f0*/  SEL R7, R14, 0xffffffff, !P1 ;  /* 0xffffffff0e077807 */ /* 0x000fe40004800000 */
[----:B------:R-:W-:Y:S02]  /*0200*/  SEL R11, R11, 0xffffffff, P0 ;  /* 0xffffffff0b0b7807 */ /* 0x000fe40000000000 */
[----:B------:R-:W-:Y:S02]  /*0210*/  SEL R7, R7, 0xffffffff, P0 ;  /* 0xffffffff07077807 */ /* 0x000fe40000000000 */
[----:B------:R-:W-:Y:S02]  /*0220*/  ISETP.GE.AND P1, PT, R0, UR5, PT ;  /* 0x0000000500007c0c */ /* 0x000fe4000bf26270 */
[----:B--2---:R-:W-:Y:S01]  /*0230*/  LOP3.LUT R8, R11, R5, RZ, 0x30, !PT ;  /* 0x000000050b087212 */ /* 0x004fe200078e30ff */
[----:B------:R-:W-:Y:S01]  /*0240*/  IMAD.MOV R5, RZ, RZ, -R9 ;  /* 0x000000ffff057224 */ /* 0x000fe200078e0a09 */
[----:B------:R-:W-:-:S03]  /*0250*/  LOP3.LUT R10, R7, R4, RZ, 0x30, !PT ;  /* 0x00000004070a7212 */ /* 0x000fc600078e30ff */
[----:B------:R-:W-:Y:S01]  /*0260*/  IMAD R6, R5, UR11, R6 ;  /* 0x0000000b05067c24 */ /* 0x000fe2000f8e0206 */
[----:B------:R-:W-:Y:S08]  /*0270*/  POPC R7, R10 ;  /* 0x0000000a00077309 */ /* 0x000ff00000000000 */
[----:B------:R-:W0:Y:S02]  /*0280*/  POPC R8, R8 ;  /* 0x0000000800087309 */ /* 0x000e240000000000 */
[----:B0-----:R-:W-:-:S05]  /*0290*/  IMAD.IADD R7, R7, 0x1, R8 ;  /* 0x0000000107077824 */ /* 0x001fca00078e0208 */
[----:B------:R-:W-:-:S05]  /*02a0*/  IADD3 R12, P2, PT, R7, R12, RZ ;  /* 0x0000000c070c7210 */ /* 0x000fca0007f5e0ff */
[----:B------:R-:W-:Y:S01]  /*02b0*/  IMAD.X R13, RZ, RZ, R13, P2 ;  /* 0x000000ffff0d7224 */ /* 0x000fe200010e060d */
[----:B------:R-:W-:Y:S07]  /*02c0*/  @!P1 BRA `(.L_x_7) ;  /* 0xfffffffc00b49947 */ /* 0x000fee000383ffff */
.L_x_6:
[----:B------:R-:W-:Y:S05]  /*02d0*/  BSYNC.RECONVERGENT B0 ;  /* 0x0000000000007941 */ /* 0x000fea0003800200 */
.L_x_5:
[----:B------:R-:W-:-:S04]  /*02e0*/  ISETP.NE.U32.AND P0, PT, R12, RZ, PT ;  /* 0x000000ff0c00720c */ /* 0x000fc80003f05070 */
[----:B------:R-:W-:-:S13]  /*02f0*/  ISETP.NE.AND.EX P0, PT, R13, RZ, PT, P0 ;  /* 0x000000ff0d00720c */ /* 0x000fda0003f05300 */
[----:B------:R-:W-:Y:S05]  /*0300*/  @!P0 EXIT ;  /* 0x000000000000894d */ /* 0x000fea0003800000 */
[----:B------:R-:W0:Y:S01]  /*0310*/  S2R R0, SR_LANEID ;  /* 0x0000000000007919 */ /* 0x000e220000000000 */
[----:B------:R-:W1:Y:S08]  /*0320*/  REDUX.SUM UR5, R12 ;  /* 0x000000000c0573c4 */ /* 0x000e70000000c000 */
[----:B------:R-:W2:Y:S01]  /*0330*/  LDC.64 R2, c[0x0][0x388] ;  /* 0x0000e200ff027b82 */ /* 0x000ea20000000a00 */
[----:B------:R-:W-:-:S02]  /*0340*/  VOTEU.ANY UR4, UPT, PT ;  /* 0x0000000000047886 */ /* 0x000fc400038e0100 */
[----:B------:R-:W-:Y:S01]  /*0350*/  UFLO.U32 UR4, UR4 ;  /* 0x00000004000472bd */ /* 0x000fe200080e0000 */
[----:B-1----:R-:W-:-:S05]  /*0360*/  IMAD.U32 R5, RZ, RZ, UR5 ;  /* 0x00000005ff057e24 */ /* 0x002fca000f8e00ff */
[----:B0-----:R-:W-:-:S13]  /*0370*/  ISETP.EQ.U32.AND P0, PT, R0, UR4, PT ;  /* 0x0000000400007c0c */ /* 0x001fda000bf02070 */
[----:B--2---:R-:W-:Y:S01]  /*0380*/  @P0 REDG.E.ADD.STRONG.GPU desc[UR8][R2.64], R5 ;  /* 0x000000050200098e */ /* 0x004fe2000c12e108 */
[----:B------:R-:W-:Y:S05]  /*0390*/  EXIT ;  /* 0x000000000000794d */ /* 0x000fea0003800000 */
.L_x_8:
        /* <DEDUP_REMOVED lines=14> */
.L_x_20:


//--------------------- .text._Z23congruence_sieve_kernelmPmPjiS0_j --------------------------
	.section	.text._Z23congruence_sieve_kernelmPmPjiS0_j,"ax",@progbits
	.align	128
        .global         _Z23congruence_sieve_kernelmPmPjiS0_j
        .type           _Z23congruence_sieve_kernelmPmPjiS0_j,@function
        .size           _Z23congruence_sieve_kernelmPmPjiS0_j,(.L_x_18 - _Z23congruence_sieve_kernelmPmPjiS0_j)
        .other          _Z23congruence_sieve_kernelmPmPjiS0_j,@"STO_CUDA_ENTRY STV_DEFAULT"
_Z23congruence_sieve_kernelmPmPjiS0_j:
.text._Z23congruence_sieve_kernelmPmPjiS0_j:
[----:B------:R-:W-:Y:S01]  /*0000*/  LDC R1, c[0x0][0x37c] ;  /* 0x0000df00ff017b82 */ /* 0x000fe20000000800 */
[----:B------:R-:W0:Y:S07]  /*0010*/  S2R R3, SR_TID.X ;  /* 0x0000000000037919 */ /* 0x000e2e0000002100 */
[----:B------:R-:W0:Y:S01]  /*0020*/  S2UR UR5, SR_CTAID.X ;  /* 0x00000000000579c3 */ /* 0x000e220000002500 */
[----:B------:R-:W1:Y:S01]  /*0030*/  LDCU.64 UR8, c[0x0][0x380] ;  /* 0x00007000ff0877ac */ /* 0x000e620008000a00 */
[----:B------:R-:W2:Y:S06]  /*0040*/  LDCU UR6, c[0x0][0x3a8] ;  /* 0x00007500ff0677ac */ /* 0x000eac0008000800 */
[----:B------:R-:W0:Y:S01]  /*0050*/  LDC R0, c[0x0][0x360] ;  /* 0x0000d800ff007b82 */ /* 0x000e220000000800 */
[----:B-1----:R-:W-:-:S02]  /*0060*/  UIADD3 UR4, UP0, UPT, UR8, -0x2, URZ ;  /* 0xfffffffe08047890 */ /* 0x002fc4000ff1e0ff */
[----:B------:R-:W-:Y:S02]  /*0070*/  UIMAD.WIDE.U32 UR12, UR8, UR8, URZ ;  /* 0x00000008080c72a5 */ /* 0x000fe4000f8e00ff */
[----:B------:R-:W-:Y:S01]  /*0080*/  UIMAD.WIDE.U32 UR14, UR4, UR4, URZ ;  /* 0x00000004040e72a5 */ /* 0x000fe2000f8e00ff */
[----:B0-----:R-:W-:Y:S01]  /*0090*/  IMAD R3, R0, UR5, R3 ;  /* 0x0000000500037c24 */ /* 0x001fe2000f8e0203 */
[----:B------:R-:W-:-:S04]  /*00a0*/  UIADD3.X UR5, UPT, UPT, UR9, -0x1, URZ, UP0, !UPT ;  /* 0xffffffff09057890 */ /* 0x000fc800087fe4ff */
[----:B--2---:R-:W-:Y:S01]  /*00b0*/  ISETP.GE.U32.AND P0, PT, R3, UR6, PT ;  /* 0x0000000603007c0c */ /* 0x004fe2000bf06070 */
[----:B------:R-:W-:Y:S02]  /*00c0*/  UIMAD UR6, UR9, UR8, URZ ;  /* 0x00000008090672a4 */ /* 0x000fe4000f8e02ff */
[----:B------:R-:W-:Y:S02]  /*00d0*/  UIMAD UR7, UR5, UR4, URZ ;  /* 0x00000004050772a4 */ /* 0x000fe4000f8e02ff */
[----:B------:R-:W-:Y:S02]  /*00e0*/  UIMAD UR6, UR8, UR9, UR6 ;  /* 0x00000009080672a4 */ /* 0x000fe4000f8e0206 */
[----:B------:R-:W-:-:S06]  /*00f0*/  UIMAD UR4, UR4, UR5, UR7 ;  /* 0x00000005040472a4 */ /* 0x000fcc000f8e0207 */
[----:B------:R-:W-:Y:S06]  /*0100*/  @P0 EXIT ;  /* 0x000000000000094d */ /* 0x000fec0003800000 */
[----:B------:R-:W-:Y:S02]  /*0110*/  UIADD3 UR7, UPT, UPT, UR13, UR6, URZ ;  /* 0x000000060d077290 */ /* 0x000fe4000fffe0ff */
[----:B------:R-:W-:Y:S02]  /*0120*/  UIADD3 UR6, UPT, UPT, UR15, UR4, URZ ;  /* 0x000000040f067290 */ /* 0x000fe4000fffe0ff */
[----:B------:R-:W-:Y:S01]  /*0130*/  UIADD3 UR10, UP0, UPT, UR12, -UR14, URZ ;  /* 0x8000000e0c0a7290 */ /* 0x000fe2000ff1e0ff */
[----:B------:R-:W0:Y:S03]  /*0140*/  LDCU.64 UR8, c[0x0][0x358] ;  /* 0x00006b00ff0877ac */ /* 0x000e260008000a00 */
[----:B------:R-:W-:Y:S02]  /*0150*/  UIADD3.X UR11, UPT, UPT, ~UR6, UR7, URZ, UP0, !UPT ;  /* 0x00000007060b7290 */ /* 0x000fe400087fe5ff */
[----:B------:R-:W-:Y:S01]  /*0160*/  UIADD3 UR4, UP0, UPT, UR10, 0x3f, URZ ;  /* 0x0000003f0a047890 */ /* 0x000fe2000ff1e0ff */
[----:B------:R-:W1:Y:S03]  /*0170*/  LDCU.64 UR16, c[0x0][0x388] ;  /* 0x00007100ff1077ac */ /* 0x000e660008000a00 */
[----:B------:R-:W-:-:S04]  /*0180*/  UIADD3.X UR5, UPT, UPT, URZ, UR11, URZ, UP0, !UPT ;  /* 0x0000000bff057290 */ /* 0x000fc800087fe4ff */
[----:B------:R-:W-:-:S12]  /*0190*/  USHF.R.U64 UR4, UR4, 0x6, UR5 ;  /* 0x0000000604047899 */ /* 0x000fd80008001205 */
.L_x_16:
[----:B0-----:R-:W2:Y:S01]  /*01a0*/  LDC.64 R4, c[0x0][0x3a0] ;  /* 0x0000e800ff047b82 */ /* 0x001ea20000000a00 */
[----:B------:R-:W3:Y:S01]  /*01b0*/  LDCU UR5, c[0x0][0x398] ;  /* 0x00007300ff0577ac */ /* 0x000ee20008000800 */
[----:B------:R-:W4:Y:S01]  /*01c0*/  LDCU UR18, c[0x0][0x3a8] ;  /* 0x00007500ff1277ac */ /* 0x000f220008000800 */
[----:B--2---:R-:W-:-:S05]  /*01d0*/  IMAD.WIDE R4, R3, 0x4, R4 ;  /* 0x0000000403047825 */ /* 0x004fca00078e0204 */
[----:B0-----:R0:W5:Y:S01]  /*01e0*/  LDG.E R2, desc[UR8][R4.64] ;  /* 0x0000000804027981 */ /* 0x001162000c1e1900 */
[----:B------:R-:W-:Y:S01]  /*01f0*/  UISETP.NE.U32.AND UP0, UPT, UR6, URZ, UPT ;  /* 0x000000ff0600728c */ /* 0x000fe2000bf05070 */
[----:B---3--:R-:W-:-:S05]  /*0200*/  IMAD R3, R0, UR5, R3 ;  /* 0x0000000500037c24 */ /* 0x008fca000f8e0203 */
[----:B----4-:R-:W-:-:S03]  /*0210*/  ISETP.GE.U32.AND P2, PT, R3, UR18, PT ;  /* 0x0000001203007c0c */ /* 0x010fc6000bf46070 */
[----:B0-----:R-:W-:Y:S10]  /*0220*/  BRA.U UP0, `(.L_x_9) ;  /* 0x0000000100507547 */ /* 0x001ff4000b800000 */
[----:B-----5:R-:W0:Y:S01]  /*0230*/  I2F.U32.RP R6, R2 ;  /* 0x0000000200067306 */ /* 0x020e220000209000 */
[----:B------:R-:W-:Y:S01]  /*0240*/  IMAD.MOV R7, RZ, RZ, -R2 ;  /* 0x000000ffff077224 */ /* 0x000fe200078e0a02 */
[----:B------:R-:W-:-:S06]  /*0250*/  ISETP.NE.U32.AND P1, PT, R2, RZ, PT ;  /* 0x000000ff0200720c */ /* 0x000fcc0003f25070 */
[----:B0-----:R-:W0:Y:S02]  /*0260*/  MUFU.RCP R6, R6 ;  /* 0x0000000600067308 */ /* 0x001e240000001000 */
[----:B0-----:R-:W-:-:S06]  /*0270*/  VIADD R4, R6, 0xffffffe ;  /* 0x0ffffffe06047836 */ /* 0x001fcc0000000000 */
[----:B------:R0:W2:Y:S02]  /*0280*/  F2I.FTZ.U32.TRUNC.NTZ R5, R4 ;  /* 0x0000000400057305 */ /* 0x0000a4000021f000 */
[----:B0-----:R-:W-:Y:S02]  /*0290*/  IMAD.MOV.U32 R4, RZ, RZ, RZ ;  /* 0x000000ffff047224 */ /* 0x001fe400078e00ff */
[----:B--2---:R-:W-:-:S04]  /*02a0*/  IMAD R7, R7, R5, RZ ;  /* 0x0000000507077224 */ /* 0x004fc800078e02ff */
[----:B------:R-:W-:-:S06]  /*02b0*/  IMAD.HI.U32 R5, R5, R7, R4 ;  /* 0x0000000705057227 */ /* 0x000fcc00078e0004 */
[----:B------:R-:W-:-:S04]  /*02c0*/  IMAD.HI.U32 R5, R5, UR14, RZ ;  /* 0x0000000e05057c27 */ /* 0x000fc8000f8e00ff */
[----:B------:R-:W-:-:S04]  /*02d0*/  IMAD.MOV R5, RZ, RZ, -R5 ;  /* 0x000000ffff057224 */ /* 0x000fc800078e0a05 */
[----:B------:R-:W-:Y:S02]  /*02e0*/  IMAD R7, R2, R5, UR14 ;  /* 0x0000000e02077e24 */ /* 0x000fe4000f8e0205 */
[----:B------:R-:W-:-:S03]  /*02f0*/  IMAD.MOV.U32 R5, RZ, RZ, RZ ;  /* 0x000000ffff057224 */ /* 0x000fc600078e00ff */
[----:B------:R-:W-:-:S13]  /*0300*/  ISETP.GE.U32.AND P0, PT, R7, R2, PT ;  /* 0x000000020700720c */ /* 0x000fda0003f06070 */
[----:B------:R-:W-:-:S05]  /*0310*/  @P0 IMAD.IADD R7, R7, 0x1, -R2 ;  /* 0x0000000107070824 */ /* 0x000fca00078e0a02 */
[----:B------:R-:W-:-:S13]  /*0320*/  ISETP.GE.U32.AND P0, PT, R7, R2, PT ;  /* 0x000000020700720c */ /* 0x000fda0003f06070 */
[----:B------:R-:W-:Y:S01]  /*0330*/  @P0 IMAD.IADD R7, R7, 0x1, -R2 ;  /* 0x0000000107070824 */ /* 0x000fe200078e0a02 */
[----:B------:R-:W-:-:S05]  /*0340*/  @!P1 LOP3.LUT R7, RZ, R2, RZ, 0x33, !PT ;  /* 0x00000002ff079212 */ /* 0x000fca00078e33ff */
[----:B------:R-:W-:Y:S01]  /*0350*/  IMAD.MOV.U32 R4, RZ, RZ, R7 ;  /* 0x000000ffff047224 */ /* 0x000fe200078e0007 */
[----:B------:R-:W-:Y:S06]  /*0360*/  BRA `(.L_x_10) ;  /* 0x0000000000107947 */ /* 0x000fec0003800000 */
.L_x_9:
[----:B------:R-:W-:-:S07]  /*0370*/  MOV R4, 0x390 ;  /* 0x0000039000047802 */ /* 0x000fce0000000f00 */
[----:B-1---5:R-:W-:Y:S05]  /*0380*/  CALL.REL.NOINC `($__internal_0_$__cuda_sm20_rem_u64) ;  /* 0x0000000000a07944 */ /* 0x022fea0003c00000 */
[----:B------:R-:W-:Y:S02]  /*0390*/  IMAD.MOV.U32 R4, RZ, RZ, R6 ;  /* 0x000000ffff047224 */ /* 0x000fe400078e0006 */
[----:B------:R-:W-:-:S07]  /*03a0*/  IMAD.MOV.U32 R5, RZ, RZ, R7 ;  /* 0x000000ffff057224 */ /* 0x000fce00078e0007 */
.L_x_10:
[----:B------:R-:W-:Y:S01]  /*03b0*/  ISETP.NE.U32.AND P0, PT, R4, RZ, PT ;  /* 0x000000ff0400720c */ /* 0x000fe20003f05070 */
[----:B------:R-:W-:Y:S01]  /*03c0*/  BSSY.RECONVERGENT B0, `(.L_x_11) ;  /* 0x0000022000007945 */ /* 0x000fe20003800200 */
[----:B------:R-:W-:Y:S02]  /*03d0*/  IADD3 R9, P1, PT, R2, -R4, RZ ;  /* 0x8000000402097210 */ /* 0x000fe40007f3e0ff */
[----:B------:R-:W-:-:S03]  /*03e0*/  ISETP.NE.AND.EX P0, PT, R5, RZ, PT, P0 ;  /* 0x000000ff0500720c */ /* 0x000fc60003f05300 */
[----:B------:R-:W-:Y:S01]  /*03f0*/  IMAD.X R8, RZ, RZ, ~R5, P1 ;  /* 0x000000ffff087224 */ /* 0x000fe200008e0e05 */
[----:B------:R-:W-:-:S04]  /*0400*/  SEL R9, R9, RZ, P0 ;  /* 0x000000ff09097207 */ /* 0x000fc80000000000 */
[----:B------:R-:W-:Y:S02]  /*0410*/  SEL R8, R8, RZ, P0 ;  /* 0x000000ff08087207 */ /* 0x000fe40000000000 */
[----:B------:R-:W-:-:S04]  /*0420*/  IADD3 R9, P0, PT, R9, UR14, RZ ;  /* 0x0000000e09097c10 */ /* 0x000fc8000ff1e0ff */
[----:B------:R-:W-:Y:S02]  /*0430*/  IADD3.X R8, PT, PT, R8, UR6, RZ, P0, !PT ;  /* 0x0000000608087c10 */ /* 0x000fe400087fe4ff */
[----:B------:R-:W-:-:S04]  /*0440*/  ISETP.GE.U32.AND P0, PT, R9, UR12, PT ;  /* 0x0000000c09007c0c */ /* 0x000fc8000bf06070 */
[----:B------:R-:W-:-:S13]  /*0450*/  ISETP.GE.U32.AND.EX P0, PT, R8, UR7, PT, P0 ;  /* 0x0000000708007c0c */ /* 0x000fda000bf06100 */
[----:B------:R-:W-:Y:S05]  /*0460*/  @P0 BRA `(.L_x_12) ;  /* 0x00000000005c0947 */ /* 0x000fea0003800000 */
.L_x_15:
[----:B0-----:R-:W-:Y:S01]  /*0470*/  IADD3 R4, P0, PT, R9, -UR14, RZ ;  /* 0x8000000e09047c10 */ /* 0x001fe2000ff1e0ff */
[----:B------:R-:W-:Y:S01]  /*0480*/  BSSY.RECONVERGENT B1, `(.L_x_13) ;  /* 0x0000014000017945 */ /* 0x000fe20003800200 */
[----:B------:R-:W-:Y:S02]  /*0490*/  IADD3 R9, P3, PT, R2, R9, RZ ;  /* 0x0000000902097210 */ /* 0x000fe40007f7e0ff */
[----:B------:R-:W-:Y:S02]  /*04a0*/  ISETP.GE.U32.AND P1, PT, R4, UR10, PT ;  /* 0x0000000a04007c0c */ /* 0x000fe4000bf26070 */
[----:B------:R-:W-:Y:S01]  /*04b0*/  IADD3.X R5, PT, PT, R8, ~UR6, RZ, P0, !PT ;  /* 0x8000000608057c10 */ /* 0x000fe200087fe4ff */
[----:B------:R-:W-:Y:S01]  /*04c0*/  IMAD.X R8, RZ, RZ, R8, P3 ;  /* 0x000000ffff087224 */ /* 0x000fe200018e0608 */
[----:B------:R-:W-:Y:S02]  /*04d0*/  ISETP.GE.U32.AND P0, PT, R9, UR12, PT ;  /* 0x0000000c09007c0c */ /* 0x000fe4000bf06070 */
[----:B------:R-:W-:-:S02]  /*04e0*/  ISETP.GE.U32.AND.EX P1, PT, R5, UR11, PT, P1 ;  /* 0x0000000b05007c0c */ /* 0x000fc4000bf26110 */
[----:B------:R-:W-:-:S11]  /*04f0*/  ISETP.GE.U32.AND.EX P0, PT, R8, UR7, PT, P0 ;  /* 0x0000000708007c0c */ /* 0x000fd6000bf06100 */
[----:B------:R-:W-:Y:S05]  /*0500*/  @P1 BRA `(.L_x_14) ;  /* 0x00000000002c1947 */ /* 0x000fea0003800000 */
[----:B------:R-:W-:-:S04]  /*0510*/  SHF.R.U64 R10, R4, 0x6, R5 ;  /* 0x00000006040a7819 */ /* 0x000fc80000001205 */
[----:B------:R-:W-:-:S13]  /*0520*/  ISETP.GE.AND P1, PT, R10, UR4, PT ;  /* 0x000000040a007c0c */ /* 0x000fda000bf26270 */
[----:B------:R-:W-:Y:S05]  /*0530*/  @P1 BRA `(.L_x_14) ;  /* 0x0000000000201947 */ /* 0x000fea0003800000 */
[----:B------:R-:W-:Y:S01]  /*0540*/  SHF.R.S64 R6, RZ, 0x1d, R10 ;  /* 0x0000001dff067819 */ /* 0x000fe2000000100a */
[----:B------:R-:W-:Y:S01]  /*0550*/  IMAD.MOV.U32 R7, RZ, RZ, 0x1 ;  /* 0x00000001ff077424 */ /* 0x000fe200078e00ff */
[----:B------:R-:W-:Y:S02]  /*0560*/  LOP3.LUT R4, R4, 0x3f, RZ, 0xc0, !PT ;  /* 0x0000003f04047812 */ /* 0x000fe400078ec0ff */
[----:B-1----:R-:W-:Y:S02]  /*0570*/  IADD3 R6, P1, PT, R6, UR16, RZ ;  /* 0x0000001006067c10 */ /* 0x002fe4000ff3e0ff */
[CC--:B------:R-:W-:Y:S02]  /*0580*/  SHF.L.U64.HI R5, R7.reuse, R4.reuse, RZ ;  /* 0x0000000407057219 */ /* 0x0c0fe400000102ff */
[----:B------:R-:W-:Y:S02]  /*0590*/  SHF.L.U32 R4, R7, R4, RZ ;  /* 0x0000000407047219 */ /* 0x000fe400000006ff */
[----:B------:R-:W-:-:S05]  /*05a0*/  LEA.HI.X.SX32 R7, R10, UR17, 0x3, P1 ;  /* 0x000000110a077c11 */ /* 0x000fca00088f1eff */
[----:B------:R0:W-:Y:S02]  /*05b0*/  REDG.E.OR.64.STRONG.GPU desc[UR8][R6.64], R4 ;  /* 0x000000040600798e */ /* 0x0001e4000f12e508 */
.L_x_14:
[----:B-1----:R-:W-:Y:S05]  /*05c0*/  BSYNC.RECONVERGENT B1 ;  /* 0x0000000000017941 */ /* 0x002fea0003800200 */
.L_x_13:
[----:B------:R-:W-:Y:S05]  /*05d0*/  @!P0 BRA `(.L_x_15) ;  /* 0xfffffffc00a48947 */ /* 0x000fea000383ffff */
.L_x_12:
[----:B-1----:R-:W-:Y:S05]  /*05e0*/  BSYNC.RECONVERGENT B0 ;  /* 0x0000000000007941 */ /* 0x002fea0003800200 */
.L_x_11:
[----:B------:R-:W-:Y:S05]  /*05f0*/  @!P2 BRA `(.L_x_16) ;  /* 0xfffffff800e8a947 */ /* 0x000fea000383ffff */
[----:B------:R-:W-:Y:S05]  /*0600*/  EXIT ;  /* 0x000000000000794d */ /* 0x000fea0003800000 */
        .weak           $__internal_0_$__cuda_sm20_rem_u64
        .type           $__internal_0_$__cuda_sm20_rem_u64,@function
        .size           $__internal_0_$__cuda_sm20_rem_u64,(.L_x_18 - $__internal_0_$__cuda_sm20_rem_u64)
$__internal_0_$__cuda_sm20_rem_u64:
[----:B------:R-:W-:Y:S02]  /*0610*/  IMAD.MOV.U32 R10, RZ, RZ, R2 ;  /* 0x000000ffff0a7224 */ /* 0x000fe400078e0002 */
[----:B------:R-:W-:-:S04]  /*0620*/  IMAD.MOV.U32 R11, RZ, RZ, RZ ;  /* 0x000000ffff0b7224 */ /* 0x000fc800078e00ff */
[----:B------:R-:W0:Y:S08]  /*0630*/  I2F.U64.RP R5, R10 ;  /* 0x0000000a00057312 */ /* 0x000e300000309000 */
[----:B0-----:R-:W0:Y:S02]  /*0640*/  MUFU.RCP R5, R5 ;  /* 0x0000000500057308 */ /* 0x001e240000001000 */
[----:B0-----:R-:W-:-:S06]  /*0650*/  VIADD R6, R5, 0x1ffffffe ;  /* 0x1ffffffe05067836 */ /* 0x001fcc0000000000 */
[----:B------:R-:W0:Y:S02]  /*0660*/  F2I.U64.TRUNC R6, R6 ;  /* 0x0000000600067311 */ /* 0x000e24000020d800 */
[----:B0-----:R-:W-:-:S04]  /*0670*/  IMAD.WIDE.U32 R8, R6, R2, RZ ;  /* 0x0000000206087225 */ /* 0x001fc800078e00ff */
[----:B------:R-:W-:Y:S01]  /*0680*/  IMAD R9, R7, R2, R9 ;  /* 0x0000000207097224 */ /* 0x000fe200078e0209 */
[----:B------:R-:W-:-:S05]  /*0690*/  IADD3 R13, P0, PT, RZ, -R8, RZ ;  /* 0x80000008ff0d7210 */ /* 0x000fca0007f1e0ff */
[----:B------:R-:W-:-:S04]  /*06a0*/  IMAD.HI.U32 R8, R6, R13, RZ ;  /* 0x0000000d06087227 */ /* 0x000fc800078e00ff */
[----:B------:R-:W-:Y:S02]  /*06b0*/  IMAD.X R15, RZ, RZ, ~R9, P0 ;  /* 0x000000ffff0f7224 */ /* 0x000fe400000e0e09 */
[----:B------:R-:W-:Y:S02]  /*06c0*/  IMAD.MOV.U32 R9, RZ, RZ, R6 ;  /* 0x000000ffff097224 */ /* 0x000fe400078e0006 */
[-C--:B------:R-:W-:Y:S02]  /*06d0*/  IMAD R11, R7, R15.reuse, RZ ;  /* 0x0000000f070b7224 */ /* 0x080fe400078e02ff */
[----:B------:R-:W-:-:S04]  /*06e0*/  IMAD.WIDE.U32 R8, P0, R6, R15, R8 ;  /* 0x0000000f06087225 */ /* 0x000fc80007800008 */
[----:B------:R-:W-:-:S04]  /*06f0*/  IMAD.HI.U32 R5, R7, R15, RZ ;  /* 0x0000000f07057227 */ /* 0x000fc800078e00ff */
[----:B------:R-:W-:-:S04]  /*0700*/  IMAD.HI.U32 R8, P1, R7, R13, R8 ;  /* 0x0000000d07087227 */ /* 0x000fc80007820008 */
[----:B------:R-:W-:Y:S01]  /*0710*/  IMAD.X R5, R5, 0x1, R7, P0 ;  /* 0x0000000105057824 */ /* 0x000fe200000e0607 */
[----:B------:R-:W-:-:S04]  /*0720*/  IADD3 R9, P3, PT, R11, R8, RZ ;  /* 0x000000080b097210 */ /* 0x000fc80007f7e0ff */
[----:B------:R-:W-:Y:S01]  /*0730*/  IADD3.X R5, PT, PT, RZ, RZ, R5, P3, P1 ;  /* 0x000000ffff057210 */ /* 0x000fe20001fe2405 */
[----:B------:R-:W-:-:S03]  /*0740*/  IMAD.WIDE.U32 R6, R9, R2, RZ ;  /* 0x0000000209067225 */ /* 0x000fc600078e00ff */
[----:B------:R-:W-:Y:S01]  /*0750*/  IADD3 R11, P0, PT, RZ, -R6, RZ ;  /* 0x80000006ff0b7210 */ /* 0x000fe20007f1e0ff */
[----:B------:R-:W-:Y:S02]  /*0760*/  IMAD R6, R5, R2, R7 ;  /* 0x0000000205067224 */ /* 0x000fe400078e0207 */
[----:B------:R-:W-:Y:S02]  /*0770*/  IMAD.MOV.U32 R7, RZ, RZ, RZ ;  /* 0x000000ffff077224 */ /* 0x000fe400078e00ff */
[----:B------:R-:W-:-:S04]  /*0780*/  IMAD.HI.U32 R8, R9, R11, RZ ;  /* 0x0000000b09087227 */ /* 0x000fc800078e00ff */
[----:B------:R-:W-:-:S04]  /*0790*/  IMAD.X R6, RZ, RZ, ~R6, P0 ;  /* 0x000000ffff067224 */ /* 0x000fc800000e0e06 */
[----:B------:R-:W-:-:S04]  /*07a0*/  IMAD.WIDE.U32 R8, P0, R9, R6, R8 ;  /* 0x0000000609087225 */ /* 0x000fc80007800008 */
[C---:B------:R-:W-:Y:S02]  /*07b0*/  IMAD R10, R5.reuse, R6, RZ ;  /* 0x00000006050a7224 */ /* 0x040fe400078e02ff */
[----:B------:R-:W-:-:S04]  /*07c0*/  IMAD.HI.U32 R9, P1, R5, R11, R8 ;  /* 0x0000000b05097227 */ /* 0x000fc80007820008 */
[----:B------:R-:W-:Y:S01]  /*07d0*/  IMAD.HI.U32 R6, R5, R6, RZ ;  /* 0x0000000605067227 */ /* 0x000fe200078e00ff */
[----:B------:R-:W-:-:S03]  /*07e0*/  IADD3 R9, P3, PT, R10, R9, RZ ;  /* 0x000000090a097210 */ /* 0x000fc60007f7e0ff */
[----:B------:R-:W-:Y:S02]  /*07f0*/  IMAD.X R5, R6, 0x1, R5, P0 ;  /* 0x0000000106057824 */ /* 0x000fe400000e0605 */
[----:B------:R-:W-:-:S03]  /*0800*/  IMAD.HI.U32 R6, R9, UR14, RZ ;  /* 0x0000000e09067c27 */ /* 0x000fc6000f8e00ff */
[----:B------:R-:W-:Y:S01]  /*0810*/  IADD3.X R5, PT, PT, RZ, RZ, R5, P3, P1 ;  /* 0x000000ffff057210 */ /* 0x000fe20001fe2405 */
[----:B------:R-:W-:-:S04]  /*0820*/  IMAD.WIDE.U32 R6, R9, UR6, R6 ;  /* 0x0000000609067c25 */ /* 0x000fc8000f8e0006 */
[C---:B------:R-:W-:Y:S02]  /*0830*/  IMAD R8, R5.reuse, UR6, RZ ;  /* 0x0000000605087c24 */ /* 0x040fe4000f8e02ff */
[----:B------:R-:W-:-:S04]  /*0840*/  IMAD.HI.U32 R7, P0, R5, UR14, R6 ;  /* 0x0000000e05077c27 */ /* 0x000fc8000f800006 */
[----:B------:R-:W-:Y:S01]  /*0850*/  IMAD.HI.U32 R5, R5, UR6, RZ ;  /* 0x0000000605057c27 */ /* 0x000fe2000f8e00ff */
[----:B------:R-:W-:-:S03]  /*0860*/  IADD3 R7, P1, PT, R8, R7, RZ ;  /* 0x0000000708077210 */ /* 0x000fc60007f3e0ff */
[----:B------:R-:W-:Y:S02]  /*0870*/  IMAD.X R5, RZ, RZ, R5, P0 ;  /* 0x000000ffff057224 */ /* 0x000fe400000e0605 */
[----:B------:R-:W-:-:S04]  /*0880*/  IMAD.WIDE.U32 R6, R7, R2, RZ ;  /* 0x0000000207067225 */ /* 0x000fc800078e00ff */
[----:B------:R-:W-:-:S04]  /*0890*/  IMAD.X R5, RZ, RZ, R5, P1 ;  /* 0x000000ffff057224 */ /* 0x000fc800008e0605 */
[----:B------:R-:W-:Y:S01]  /*08a0*/  IMAD R5, R5, R2, R7 ;  /* 0x0000000205057224 */ /* 0x000fe200078e0207 */
[----:B------:R-:W-:-:S04]  /*08b0*/  IADD3 R7, P0, PT, -R6, UR14, RZ ;  /* 0x0000000e06077c10 */ /* 0x000fc8000ff1e1ff */
[----:B------:R-:W-:Y:S02]  /*08c0*/  IADD3.X R9, PT, PT, ~R5, UR6, RZ, P0, !PT ;  /* 0x0000000605097c10 */ /* 0x000fe400087fe5ff */
[----:B------:R-:W-:Y:S02]  /*08d0*/  ISETP.GE.U32.AND P0, PT, R7, R2, PT ;  /* 0x000000020700720c */ /* 0x000fe40003f06070 */
[-C--:B------:R-:W-:Y:S02]  /*08e0*/  IADD3 R5, P1, PT, -R2, R7.reuse, RZ ;  /* 0x0000000702057210 */ /* 0x080fe40007f3e1ff */
[C---:B------:R-:W-:Y:S02]  /*08f0*/  ISETP.GE.U32.AND.EX P0, PT, R9.reuse, RZ, PT, P0 ;  /* 0x000000ff0900720c */ /* 0x040fe40003f06100 */
[----:B------:R-:W-:Y:S02]  /*0900*/  IADD3.X R8, PT, PT, R9, -0x1, RZ, P1, !PT ;  /* 0xffffffff09087810 */ /* 0x000fe40000ffe4ff */
[----:B------:R-:W-:-:S02]  /*0910*/  SEL R5, R5, R7, P0 ;  /* 0x0000000705057207 */ /* 0x000fc40000000000 */
[----:B------:R-:W-:Y:S02]  /*0920*/  SEL R8, R8, R9, P0 ;  /* 0x0000000908087207 */ /* 0x000fe40000000000 */
[----:B------:R-:W-:Y:S02]  /*0930*/  ISETP.GE.U32.AND P0, PT, R5, R2, PT ;  /* 0x000000020500720c */ /* 0x000fe40003f06070 */
[----:B------:R-:W-:Y:S02]  /*0940*/  IADD3 R6, P3, PT, -R2, R5, RZ ;  /* 0x0000000502067210 */ /* 0x000fe40007f7e1ff */
[----:B------:R-:W-:Y:S02]  /*0950*/  ISETP.GE.U32.AND.EX P0, PT, R8, RZ, PT, P0 ;  /* 0x000000ff0800720c */ /* 0x000fe40003f06100 */
[----:B------:R-:W-:Y:S02]  /*0960*/  ISETP.NE.U32.AND P1, PT, R2, RZ, PT ;  /* 0x000000ff0200720c */ /* 0x000fe40003f25070 */
[----:B------:R-:W-:-:S02]  /*0970*/  IADD3.X R7, PT, PT, R8, -0x1, RZ, P3, !PT ;  /* 0xffffffff08077810 */ /* 0x000fc40001ffe4ff */
[----:B------:R-:W-:Y:S01]  /*0980*/  SEL R6, R6, R5, P0 ;  /* 0x0000000506067207 */ /* 0x000fe20000000000 */
[----:B------:R-:W-:Y:S01]  /*0990*/  IMAD.MOV.U32 R5, RZ, RZ, 0x0 ;  /* 0x00000000ff057424 */ /* 0x000fe200078e00ff */
[----:B------:R-:W-:Y:S02]  /*09a0*/  ISETP.NE.AND.EX P1, PT, RZ, RZ, PT, P1 ;  /* 0x000000ffff00720c */ /* 0x000fe40003f25310 */
[----:B------:R-:W-:Y:S02]  /*09b0*/  SEL R7, R7, R8, P0 ;  /* 0x0000000807077207 */ /* 0x000fe40000000000 */
[----:B------:R-:W-:Y:S02]  /*09c0*/  SEL R6, R6, 0xffffffff, P1 ;  /* 0xffffffff06067807 */ /* 0x000fe40000800000 */
[----:B------:R-:W-:Y:S01]  /*09d0*/  SEL R7, R7, 0xffffffff, P1 ;  /* 0xffffffff07077807 */ /* 0x000fe20000800000 */
[----:B------:R-:W-:Y:S06]  /*09e0*/  RET.REL.NODEC R4 `(_Z23congruence_sieve_kernelmPmPjiS0_j) ;  /* 0xfffffff404847950 */ /* 0x000fec0003c3ffff */
.L_x_17:
        /* <DEDUP_REMOVED lines=9> */
.L_x_18:


//--------------------- .nv.shared.reserved.0     --------------------------
	.section	.nv.shared.reserved.0,"aw",@nobits
	.weak		__nv_reservedSMEM_offset_0_alias
	.size		__nv_reservedSMEM_offset_0_alias, 0, 64
	.other		__nv_reservedSMEM_offset_0_alias,@"STO_CUDA_RESERVED_SHARED STV_DEFAULT"
__nv_reservedSMEM_offset_0_alias:
	.zero		0
	.zero		64


//--------------------- .nv.constant0._Z17init_sieve_kernelPmmi --------------------------
	.section	.nv.constant0._Z17init_sieve_kernelPmmi,"a",@progbits
	.sectionflags	@""
	.align	4
.nv.constant0._Z17init_sieve_kernelPmmi:
	.zero		916


//--------------------- .nv.constant0._Z19count_primes_kernelPmPjmi --------------------------
	.section	.nv.constant0._Z19count_primes_kernelPmPjmi,"a",@progbits
	.sectionflags	@""
	.align	4
.nv.constant0._Z19count_primes_kernelPmPjmi:
	.zero		924


//--------------------- .nv.constant0._Z23congruence_sieve_kernelmPmPjiS0_j --------------------------
	.section	.nv.constant0._Z23congruence_sieve_kernelmPmPjiS0_j,"a",@progbits
	.sectionflags	@""
	.align	4
.nv.constant0._Z23congruence_sieve_kernelmPmPjiS0_j:
	.zero		940


//--------------------- SYMBOLS --------------------------

	.type		.nv.reservedSmem.offset0,@object
	.size		.nv.reservedSmem.offset0,0x4
